	.headerflags	@"EF_CUDA_TEXMODE_UNIFIED EF_CUDA_64BIT_ADDRESS EF_CUDA_ACCELERATORS EF_CUDA_SM90 EF_CUDA_VIRTUAL_SM(EF_CUDA_SM90)"
	.elftype	@"ET_EXEC"


//--------------------- .nv.info                  --------------------------
	.section	.nv.info,"",@"SHT_CUDA_INFO"
	.align	4


	//----- nvinfo : EIATTR_REGCOUNT
	.align		4
        /*0000*/ 	.byte	0x04, 0x2f
        /*0002*/ 	.short	(.L_3 - .L_2)
	.align		4
.L_2:
        /*0004*/ 	.word	index@(triton_poi_fused__native_batch_norm_legit_no_training_24)
        /*0008*/ 	.word	0x00000010


	//----- nvinfo : EIATTR_MIN_STACK_SIZE
	.align		4
.L_3:
        /*000c*/ 	.byte	0x04, 0x12
        /*000e*/ 	.short	(.L_5 - .L_4)
	.align		4
.L_4:
        /*0010*/ 	.word	index@(triton_poi_fused__native_batch_norm_legit_no_training_24)
        /*0014*/ 	.word	0x00000000


	//----- nvinfo : EIATTR_FRAME_SIZE
	.align		4
.L_5:
        /*0018*/ 	.byte	0x04, 0x11
        /*001a*/ 	.short	(.L_7 - .L_6)
	.align		4
.L_6:
        /*001c*/ 	.word	index@(triton_poi_fused__native_batch_norm_legit_no_training_24)
        /*0020*/ 	.word	0x00000000


	//----- nvinfo : EIATTR_MIN_STACK_SIZE
	.align		4
.L_7:
        /*0024*/ 	.byte	0x04, 0x12
        /*0026*/ 	.short	(.L_9 - .L_8)
	.align		4
.L_8:
        /*0028*/ 	.word	index@(triton_poi_fused__native_batch_norm_legit_no_training_24)
        /*002c*/ 	.word	0x00000000
.L_9:


//--------------------- .nv.info.triton_poi_fused__native_batch_norm_legit_no_training_24 --------------------------
	.section	.nv.info.triton_poi_fused__native_batch_norm_legit_no_training_24,"",@"SHT_CUDA_INFO"
	.sectionflags	@""
	.align	4


	//----- nvinfo : EIATTR_CUDA_API_VERSION
	.align		4
        /*0000*/ 	.byte	0x04, 0x37
        /*0002*/ 	.short	(.L_11 - .L_10)
.L_10:
        /*0004*/ 	.word	0x0000007c


	//----- nvinfo : EIATTR_KPARAM_INFO
	.align		4
.L_11:
        /*0008*/ 	.byte	0x04, 0x17
        /*000a*/ 	.short	(.L_13 - .L_12)
.L_12:
        /*000c*/ 	.word	0x00000000
        /*0010*/ 	.short	0x0006
        /*0012*/ 	.short	0x0030
        /*0014*/ 	.byte	0x00, 0xf0, 0x11, 0x00


	//----- nvinfo : EIATTR_KPARAM_INFO
	.align		4
.L_13:
        /*0018*/ 	.byte	0x04, 0x17
        /*001a*/ 	.short	(.L_15 - .L_14)
.L_14:
        /*001c*/ 	.word	0x00000000
        /*0020*/ 	.short	0x0005
        /*0022*/ 	.short	0x0028
        /*0024*/ 	.byte	0x00, 0xf4, 0x21, 0x00


	//----- nvinfo : EIATTR_KPARAM_INFO
	.align		4
.L_15:
        /*0028*/ 	.byte	0x04, 0x17
        /*002a*/ 	.short	(.L_17 - .L_16)
.L_16:
        /*002c*/ 	.word	0x00000000
        /*0030*/ 	.short	0x0004
        /*0032*/ 	.short	0x0020
        /*0034*/ 	.byte	0x00, 0xf4, 0x21, 0x00


	//----- nvinfo : EIATTR_KPARAM_INFO
	.align		4
.L_17:
        /*0038*/ 	.byte	0x04, 0x17
        /*003a*/ 	.short	(.L_19 - .L_18)
.L_18:
        /*003c*/ 	.word	0x00000000
        /*0040*/ 	.short	0x0003
        /*0042*/ 	.short	0x0018
        /*0044*/ 	.byte	0x00, 0xf4, 0x21, 0x00


	//----- nvinfo : EIATTR_KPARAM_INFO
	.align		4
.L_19:
        /*0048*/ 	.byte	0x04, 0x17
        /*004a*/ 	.short	(.L_21 - .L_20)
.L_20:
        /*004c*/ 	.word	0x00000000
        /*0050*/ 	.short	0x0002
        /*0052*/ 	.short	0x0010
        /*0054*/ 	.byte	0x00, 0xf4, 0x21, 0x00


	//----- nvinfo : EIATTR_KPARAM_INFO
	.align		4
.L_21:
        /*0058*/ 	.byte	0x04, 0x17
        /*005a*/ 	.short	(.L_23 - .L_22)
.L_22:
        /*005c*/ 	.word	0x00000000
        /*0060*/ 	.short	0x0001
        /*0062*/ 	.short	0x0008
        /*0064*/ 	.byte	0x00, 0xf4, 0x21, 0x00


	//----- nvinfo : EIATTR_KPARAM_INFO
	.align		4
.L_23:
        /*0068*/ 	.byte	0x04, 0x17
        /*006a*/ 	.short	(.L_25 - .L_24)
.L_24:
        /*006c*/ 	.word	0x00000000
        /*0070*/ 	.short	0x0000
        /*0072*/ 	.short	0x0000
        /*0074*/ 	.byte	0x00, 0xf4, 0x21, 0x00


	//----- nvinfo : EIATTR_SPARSE_MMA_MASK
	.align		4
.L_25:
        /*0078*/ 	.byte	0x03, 0x50
        /*007a*/ 	.short	0x0000


	//----- nvinfo : EIATTR_MAXREG_COUNT
	.align		4
        /*007c*/ 	.byte	0x03, 0x1b
        /*007e*/ 	.short	0x00ff


	//----- nvinfo : EIATTR_EXIT_INSTR_OFFSETS
	.align		4
        /*0080*/ 	.byte	0x04, 0x1c
        /*0082*/ 	.short	(.L_27 - .L_26)


	//   ....[0]....
.L_26:
        /*0084*/ 	.word	0x000002b0


	//----- nvinfo : EIATTR_REQNTID
	.align		4
.L_27:
        /*0088*/ 	.byte	0x04, 0x10
        /*008a*/ 	.short	(.L_29 - .L_28)
.L_28:
        /*008c*/ 	.word	0x00000080
        /*0090*/ 	.word	0x00000001
        /*0094*/ 	.word	0x00000001


	//----- nvinfo : EIATTR_CBANK_PARAM_SIZE
	.align		4
.L_29:
        /*0098*/ 	.byte	0x03, 0x19
        /*009a*/ 	.short	0x0034


	//----- nvinfo : EIATTR_PARAM_CBANK
	.align		4
        /*009c*/ 	.byte	0x04, 0x0a
        /*009e*/ 	.short	(.L_31 - .L_30)
	.align		4
.L_30:
        /*00a0*/ 	.word	index@(.nv.constant0.triton_poi_fused__native_batch_norm_legit_no_training_24)
        /*00a4*/ 	.short	0x0210
        /*00a6*/ 	.short	0x0034


	//----- nvinfo : EIATTR_SW_WAR
	.align		4
.L_31:
        /*00a8*/ 	.byte	0x04, 0x36
        /*00aa*/ 	.short	(.L_33 - .L_32)
.L_32:
        /*00ac*/ 	.word	0x00000008
.L_33:


//--------------------- .nv.callgraph             --------------------------
	.section	.nv.callgraph,"",@"SHT_CUDA_CALLGRAPH"
	.align	4
	.sectionentsize	8
	.align		4
        /*0000*/ 	.word	0x00000000
	.align		4
        /*0004*/ 	.word	0xffffffff
	.align		4
        /*0008*/ 	.word	0x00000000
	.align		4
        /*000c*/ 	.word	0xfffffffe
	.align		4
        /*0010*/ 	.word	0x00000000
	.align		4
        /*0014*/ 	.word	0xfffffffd
	.align		4
        /*0018*/ 	.word	0x00000000
	.align		4
        /*001c*/ 	.word	0xfffffffc


//--------------------- .nv.constant4             --------------------------
	.section	.nv.constant4,"a",@progbits
	.align	8
	.align		8
.nv.constant4:
        /*0000*/ 	.dword	_$_str
	.align		8
        /*0008*/ 	.dword	_$_str_$_2


//--------------------- .text.triton_poi_fused__native_batch_norm_legit_no_training_24 --------------------------
	.section	.text.triton_poi_fused__native_batch_norm_legit_no_training_24,"ax",@progbits
	.align	128
        .global         triton_poi_fused__native_batch_norm_legit_no_training_24
        .type           triton_poi_fused__native_batch_norm_legit_no_training_24,@function
        .size           triton_poi_fused__native_batch_norm_legit_no_training_24,(.L_x_1 - triton_poi_fused__native_batch_norm_legit_no_training_24)
        .other          triton_poi_fused__native_batch_norm_legit_no_training_24,@"STO_CUDA_ENTRY STV_DEFAULT"
triton_poi_fused__native_batch_norm_legit_no_training_24:
.text.triton_poi_fused__native_batch_norm_legit_no_training_24:
[----:B------:R-:W-:Y:S01]  /*0000*/  LDC R1, c[0x0][0x28] ;  /* 0x00000a00ff017b82 */ /* 0x000fe20000000800 */
[----:B------:R-:W1:Y:S07]  /*0010*/  S2R R0, SR_TID.X ;  /* 0x0000000000007919 */ /* 0x000e6e0000002100 */
[----:B------:R-:W2:Y:S01]  /*0020*/  LDC.64 R6, c[0x0][0x220] ;  /* 0x00008800ff067b82 */ /* 0x000ea20000000a00 */
[----:B------:R-:W-:Y:S01]  /*0030*/  ULDC.64 UR4, c[0x0][0x208] ;  /* 0x0000820000047ab9 */ /* 0x000fe20000000a00 */
[----:B------:R-:W3:Y:S06]  /*0040*/  S2R R3, SR_CTAID.X ;  /* 0x0000000000037919 */ /* 0x000eec0000002500 */
[----:B------:R-:W4:Y:S08]  /*0050*/  LDC.64 R4, c[0x0][0x218] ;  /* 0x00008600ff047b82 */ /* 0x000f300000000a00 */
[----:B------:R-:W5:Y:S08]  /*0060*/  LDC.64 R8, c[0x0][0x228] ;  /* 0x00008a00ff087b82 */ /* 0x000f700000000a00 */
[----:B------:R-:W5:Y:S01]  /*0070*/  LDC.64 R10, c[0x0][0x230] ;  /* 0x00008c00ff0a7b82 */ /* 0x000f620000000a00 */
[----:B-1----:R-:W-:-:S02]  /*0080*/  LOP3.LUT R0, R0, 0x7f, RZ, 0xc0, !PT ;  /* 0x0000007f00007812 */ /* 0x002fc400078ec0ff */
[----:B---3--:R-:W-:Y:S02]  /*0090*/  SHF.R.S32.HI R2, RZ, 0x18, R3 ;  /* 0x00000018ff027819 */ /* 0x008fe40000011403 */
[----:B------:R-:W-:Y:S02]  /*00a0*/  LEA R0, R3, R0, 0x7 ;  /* 0x0000000003007211 */ /* 0x000fe400078e38ff */
[----:B------:R-:W-:-:S04]  /*00b0*/  SGXT R3, R2, 0x1 ;  /* 0x000000010203781a */ /* 0x000fc80000000200 */
[----:B------:R-:W-:-:S04]  /*00c0*/  LEA.HI R3, R3, R0, RZ, 0xa ;  /* 0x0000000003037211 */ /* 0x000fc800078f50ff */
[----:B------:R-:W-:-:S04]  /*00d0*/  LOP3.LUT R3, R3, 0xfffffc00, RZ, 0xc0, !PT ;  /* 0xfffffc0003037812 */ /* 0x000fc800078ec0ff */
[----:B------:R-:W-:Y:S02]  /*00e0*/  IADD3 R13, R0, -R3, RZ ;  /* 0x80000003000d7210 */ /* 0x000fe40007ffe0ff */
[----:B------:R-:W1:Y:S03]  /*00f0*/  LDC.64 R2, c[0x0][0x210] ;  /* 0x00008400ff027b82 */ /* 0x000e660000000a00 */
[----:B--2---:R-:W-:-:S06]  /*0100*/  IMAD.WIDE R6, R13, 0x4, R6 ;  /* 0x000000040d067825 */ /* 0x004fcc00078e0206 */
[----:B------:R-:W2:Y:S01]  /*0110*/  LDG.E.EL R6, desc[UR4][R6.64] ;  /* 0x0000000406067981 */ /* 0x000ea2000c2e1900 */
[----:B----4-:R-:W-:-:S04]  /*0120*/  IMAD.WIDE R4, R13, 0x4, R4 ;  /* 0x000000040d047825 */ /* 0x010fc800078e0204 */
[C---:B-----5:R-:W-:Y:S02]  /*0130*/  IMAD.WIDE R8, R13.reuse, 0x4, R8 ;  /* 0x000000040d087825 */ /* 0x060fe400078e0208 */
[----:B------:R3:W4:Y:S02]  /*0140*/  LDG.E.EL R5, desc[UR4][R4.64] ;  /* 0x0000000404057981 */ /* 0x000724000c2e1900 */
[----:B0-----:R-:W-:Y:S02]  /*0150*/  IMAD.WIDE R10, R13, 0x4, R10 ;  /* 0x000000040d0a7825 */ /* 0x001fe400078e020a */
[----:B------:R-:W5:Y:S02]  /*0160*/  LDG.E.EL R8, desc[UR4][R8.64] ;  /* 0x0000000408087981 */ /* 0x000f64000c2e1900 */
[C---:B-1----:R-:W-:Y:S02]  /*0170*/  IMAD.WIDE R2, R0.reuse, 0x4, R2 ;  /* 0x0000000400027825 */ /* 0x042fe400078e0202 */
[----:B------:R-:W5:Y:S04]  /*0180*/  LDG.E.EL R11, desc[UR4][R10.64] ;  /* 0x000000040a0b7981 */ /* 0x000f68000c2e1900 */
[----:B------:R0:W4:Y:S01]  /*0190*/  LDG.E R12, desc[UR4][R2.64] ;  /* 0x00000004020c7981 */ /* 0x000122000c1e1900 */
[----:B---3--:R-:W-:Y:S01]  /*01a0*/  HFMA2.MMA R4, -RZ, RZ, 1.625, 0 ;  /* 0x3e800000ff047435 */ /* 0x008fe200000001ff */
[----:B0-----:R-:W0:Y:S02]  /*01b0*/  LDC.64 R2, c[0x0][0x238] ;  /* 0x00008e00ff027b82 */ /* 0x001e240000000a00 */
[----:B0-----:R-:W-:-:S04]  /*01c0*/  IMAD.WIDE R2, R0, 0x4, R2 ;  /* 0x0000000400027825 */ /* 0x001fc800078e0202 */
[----:B--2---:R-:W-:-:S04]  /*01d0*/  FADD R6, R6, 9.9999997473787516356e-06 ;  /* 0x3727c5ac06067421 */ /* 0x004fc80000000000 */
[----:B------:R-:W0:Y:S02]  /*01e0*/  MUFU.SQRT R7, R6 ;  /* 0x0000000600077308 */ /* 0x000e240000002000 */
[C---:B0-----:R-:W-:Y:S02]  /*01f0*/  FSETP.GT.AND P0, PT, R7.reuse, 8.50705917302346158658e+37, PT ;  /* 0x7e8000000700780b */ /* 0x041fe40003f04000 */
[----:B------:R-:W-:-:S11]  /*0200*/  FSETP.GEU.AND P1, PT, R7, 1.175494350822287508e-38, PT ;  /* 0x008000000700780b */ /* 0x000fd60003f2e000 */
[----:B------:R-:W-:-:S04]  /*0210*/  @P0 FMUL R7, R7, 0.25 ;  /* 0x3e80000007070820 */ /* 0x000fc80000400000 */
[----:B------:R-:W-:-:S06]  /*0220*/  @!P1 FMUL R7, R7, 16777216 ;  /* 0x4b80000007079820 */ /* 0x000fcc0000400000 */
[----:B------:R-:W0:Y:S01]  /*0230*/  MUFU.RCP R7, R7 ;  /* 0x0000000700077308 */ /* 0x000e220000001000 */
[----:B------:R-:W-:Y:S01]  /*0240*/  FSEL R4, R4, 1, P0 ;  /* 0x3f80000004047808 */ /* 0x000fe20000000000 */
[----:B----4-:R-:W-:-:S04]  /*0250*/  FADD R5, R12, -R5 ;  /* 0x800000050c057221 */ /* 0x010fc80000000000 */
[----:B------:R-:W-:-:S04]  /*0260*/  @!P1 FMUL R4, R4, 16777216 ;  /* 0x4b80000004049820 */ /* 0x000fc80000400000 */
[----:B0-----:R-:W-:-:S04]  /*0270*/  FMUL R4, R7, R4 ;  /* 0x0000000407047220 */ /* 0x001fc80000400000 */
[----:B------:R-:W-:-:S04]  /*0280*/  FMUL R4, R5, R4 ;  /* 0x0000000405047220 */ /* 0x000fc80000400000 */
[----:B-----5:R-:W-:-:S05]  /*0290*/  FFMA R11, R8, R4, R11 ;  /* 0x00000004080b7223 */ /* 0x020fca000000000b */
[----:B------:R-:W-:Y:S01]  /*02a0*/  STG.E desc[UR4][R2.64], R11 ;  /* 0x0000000b02007986 */ /* 0x000fe2000c101904 */
[----:B------:R-:W-:Y:S05]  /*02b0*/  EXIT ;  /* 0x000000000000794d */ /* 0x000fea0003800000 */
.L_x_0:
[----:B------:R-:W-:-:S00]  /*02c0*/  BRA `(.L_x_0) ;  /* 0xfffffffc00fc7947 */ /* 0x000fc0000383ffff */
[----:B------:R-:W-:-:S00]  /*02d0*/  NOP ;  /* 0x0000000000007918 */ /* 0x000fc00000000000 */
        /* <DEDUP_REMOVED lines=10> */
.L_x_1:


//--------------------- .nv.global.init           --------------------------
	.section	.nv.global.init,"aw",@progbits
.nv.global.init:
	.type		_$_str,@object
	.size		_$_str,(_$_str_$_2 - _$_str)
_$_str:
        /*0000*/ 	.byte	0x5f, 0x5f, 0x43, 0x55, 0x44, 0x41, 0x5f, 0x46, 0x54, 0x5a, 0x00
	.type		_$_str_$_2,@object
	.size		_$_str_$_2,(.L_1 - _$_str_$_2)
_$_str_$_2:
        /*000b*/ 	.byte	0x5f, 0x5f, 0x43, 0x55, 0x44, 0x41, 0x5f, 0x50, 0x52, 0x45, 0x43, 0x5f, 0x53, 0x51, 0x52, 0x54
        /*001b*/ 	.byte	0x00
.L_1:


//--------------------- .nv.constant0.triton_poi_fused__native_batch_norm_legit_no_training_24 --------------------------
	.section	.nv.constant0.triton_poi_fused__native_batch_norm_legit_no_training_24,"a",@progbits
	.sectionflags	@""
	.align	4
.nv.constant0.triton_poi_fused__native_batch_norm_legit_no_training_24:
	.zero		580
